//
// Generated by NVIDIA NVVM Compiler
//
// Compiler Build ID: CL-36424714
// Cuda compilation tools, release 13.0, V13.0.88
// Based on NVVM 20.0.0
//

.version 9.0
.target sm_100
.address_size 64

	// .globl	_Z13findMaxKernelPfiS_
.extern .func  (.param .b32 func_retval0) vprintf
(
	.param .b64 vprintf_param_0,
	.param .b64 vprintf_param_1
)
;
.global .align 1 .b8 $str[75] = {91, 102, 105, 110, 100, 77, 97, 120, 75, 101, 114, 110, 101, 108, 93, 32, 80, 101, 114, 102, 111, 114, 109, 32, 71, 80, 85, 32, 99, 111, 100, 101, 44, 32, 99, 111, 109, 112, 97, 114, 105, 110, 103, 32, 37, 102, 32, 40, 111, 108, 100, 41, 32, 32, 97, 110, 100, 32, 37, 102, 32, 40, 110, 101, 119, 41, 32, 97, 116, 32, 37, 112, 32, 10};

.visible .entry _Z13findMaxKernelPfiS_(
	.param .u64 .ptr .align 1 _Z13findMaxKernelPfiS__param_0,
	.param .u32 _Z13findMaxKernelPfiS__param_1,
	.param .u64 .ptr .align 1 _Z13findMaxKernelPfiS__param_2
)
{
	.local .align 8 .b8 	__local_depot0[24];
	.reg .b64 	%SP;
	.reg .b64 	%SPL;
	.reg .pred 	%p<4>;
	.reg .b32 	%r<18>;
	.reg .b32 	%f<5>;
	.reg .b64 	%rd<14>;
	.reg .b64 	%fd<3>;

	mov.u64 	%SPL, __local_depot0;
	cvta.local.u64 	%SP, %SPL;
	ld.param.u64 	%rd5, [_Z13findMaxKernelPfiS__param_0];
	ld.param.u32 	%r9, [_Z13findMaxKernelPfiS__param_1];
	ld.param.u64 	%rd6, [_Z13findMaxKernelPfiS__param_2];
	cvta.to.global.u64 	%rd1, %rd6;
	mov.u32 	%r10, %tid.x;
	mov.u32 	%r1, %ntid.x;
	mov.u32 	%r11, %ctaid.x;
	mad.lo.s32 	%r16, %r1, %r11, %r10;
	setp.ge.s32 	%p1, %r16, %r9;
	@%p1 bra 	$L__BB0_5;
	add.u64 	%rd7, %SP, 0;
	add.u64 	%rd2, %SPL, 0;
	mov.u32 	%r12, %nctaid.x;
	mul.lo.s32 	%r3, %r12, %r1;
	cvta.to.global.u64 	%rd3, %rd5;
	mov.u64 	%rd11, $str;
$L__BB0_2:
	mul.wide.s32 	%rd8, %r16, 4;
	add.s64 	%rd4, %rd3, %rd8;
	ld.global.f32 	%f1, [%rd4];
	ld.global.u32 	%r17, [%rd1];
$L__BB0_3:
	mov.b32 	%f2, %r17;
	max.f32 	%f3, %f1, %f2;
	mov.b32 	%r13, %f3;
	atom.relaxed.global.cas.b32 	%r7, [%rd1], %r17, %r13;
	setp.ne.s32 	%p2, %r17, %r7;
	mov.u32 	%r17, %r7;
	@%p2 bra 	$L__BB0_3;
	cvt.f64.f32 	%fd1, %f2;
	ld.global.f32 	%f4, [%rd4];
	cvt.f64.f32 	%fd2, %f4;
	mul.wide.s32 	%rd9, %r16, 16;
	add.s64 	%rd10, %rd5, %rd9;
	st.local.f64 	[%rd2], %fd1;
	st.local.f64 	[%rd2+8], %fd2;
	st.local.u64 	[%rd2+16], %rd10;
	cvta.global.u64 	%rd12, %rd11;
	{ // callseq 0, 0
	.param .b64 param0;
	st.param.b64 	[param0], %rd12;
	.param .b64 param1;
	st.param.b64 	[param1], %rd7;
	.param .b32 retval0;
	call.uni (retval0), 
	vprintf, 
	(
	param0, 
	param1
	);
	ld.param.b32 	%r14, [retval0];
	} // callseq 0
	add.s32 	%r16, %r16, %r3;
	setp.lt.s32 	%p3, %r16, %r9;
	@%p3 bra 	$L__BB0_2;
$L__BB0_5:
	ret;

}


// ===== COMPILED SASS (sm_100) =====

	.target	sm_100

	.elftype	@"ET_EXEC"


//--------------------- .note.nv.tkinfo           --------------------------
	.section	.note.nv.tkinfo,"",@"SHT_NOTE"
	.sectionflags	@"SHF_NOTE_NV_TKINFO"
	.tkinfo
        /*0018*/ 	.word	0x00000002
        /*0030*/ 	.string	""
        /*0030*/ 	.string	"ptxas"
        /*0030*/ 	.string	"Cuda compilation tools, release 13.0, V13.0.88"
        /*0030*/ 	.string	"Build cuda_13.0.r13.0/compiler.36424714_0"
        /*0030*/ 	.string	"-arch sm_100 -m 64 "



//--------------------- .note.nv.cuinfo           --------------------------
	.section	.note.nv.cuinfo,"",@"SHT_NOTE"
	.sectionflags	@"SHF_NOTE_NV_CUINFO"
        /*0018*/ 	.short	0x0002
        /*001a*/ 	.short	0x0064
        /*001c*/ 	.short	0x0082
	.zero		2


//--------------------- .nv.info                  --------------------------
	.section	.nv.info,"",@"SHT_CUDA_INFO"
	.align	4


	//----- nvinfo : EIATTR_REGCOUNT
	.align		4
        /*0000*/ 	.byte	0x04, 0x2f
        /*0002*/ 	.short	(.L_2 - .L_1)
	.align		4
.L_1:
        /*0004*/ 	.word	index@(_Z13findMaxKernelPfiS_)
        /*0008*/ 	.word	0x00000018


	//----- nvinfo : EIATTR_FRAME_SIZE
	.align		4
.L_2:
        /*000c*/ 	.byte	0x04, 0x11
        /*000e*/ 	.short	(.L_4 - .L_3)
	.align		4
.L_3:
        /*0010*/ 	.word	index@(_Z13findMaxKernelPfiS_)
        /*0014*/ 	.word	0x00000018


	//----- nvinfo : EIATTR_MIN_STACK_SIZE
	.align		4
.L_4:
        /*0018*/ 	.byte	0x04, 0x12
        /*001a*/ 	.short	(.L_6 - .L_5)
	.align		4
.L_5:
        /*001c*/ 	.word	index@(_Z13findMaxKernelPfiS_)
        /*0020*/ 	.word	0x00000018
.L_6:


//--------------------- .nv.compat                --------------------------
	.section	.nv.compat,"",@"SHT_CUDA_COMPAT_INFO"
	.align	4
        /*0000*/ 	.byte	0x02, 0x09, 0x00, 0x00, 0x02, 0x02, 0x01, 0x00, 0x02, 0x05, 0x05, 0x00, 0x03, 0x07, 0x01, 0x01
        /*0010*/ 	.byte	0x02, 0x03, 0x00, 0x00, 0x02, 0x06, 0x01, 0x00, 0x04, 0x0b, 0x08, 0x00, 0x09, 0x00, 0x00, 0x00
        /*0020*/ 	.byte	0x00, 0x00, 0x00, 0x00


//--------------------- .nv.info._Z13findMaxKernelPfiS_ --------------------------
	.section	.nv.info._Z13findMaxKernelPfiS_,"",@"SHT_CUDA_INFO"
	.sectionflags	@""
	.align	4


	//----- nvinfo : EIATTR_CUDA_API_VERSION
	.align		4
        /*0000*/ 	.byte	0x04, 0x37
        /*0002*/ 	.short	(.L_8 - .L_7)
.L_7:
        /*0004*/ 	.word	0x00000082


	//----- nvinfo : EIATTR_KPARAM_INFO
	.align		4
.L_8:
        /*0008*/ 	.byte	0x04, 0x17
        /*000a*/ 	.short	(.L_10 - .L_9)
.L_9:
        /*000c*/ 	.word	0x00000000
        /*0010*/ 	.short	0x0002
        /*0012*/ 	.short	0x0010
        /*0014*/ 	.byte	0x00, 0xf5, 0x21, 0x00


	//----- nvinfo : EIATTR_KPARAM_INFO
	.align		4
.L_10:
        /*0018*/ 	.byte	0x04, 0x17
        /*001a*/ 	.short	(.L_12 - .L_11)
.L_11:
        /*001c*/ 	.word	0x00000000
        /*0020*/ 	.short	0x0001
        /*0022*/ 	.short	0x0008
        /*0024*/ 	.byte	0x00, 0xf0, 0x11, 0x00


	//----- nvinfo : EIATTR_KPARAM_INFO
	.align		4
.L_12:
        /*0028*/ 	.byte	0x04, 0x17
        /*002a*/ 	.short	(.L_14 - .L_13)
.L_13:
        /*002c*/ 	.word	0x00000000
        /*0030*/ 	.short	0x0000
        /*0032*/ 	.short	0x0000
        /*0034*/ 	.byte	0x00, 0xf5, 0x21, 0x00


	//----- nvinfo : EIATTR_SPARSE_MMA_MASK
	.align		4
.L_14:
        /*0038*/ 	.byte	0x03, 0x50
        /*003a*/ 	.short	0x0000


	//----- nvinfo : EIATTR_MAXREG_COUNT
	.align		4
        /*003c*/ 	.byte	0x03, 0x1b
        /*003e*/ 	.short	0x00ff


	//----- nvinfo : EIATTR_EXTERNS
	.align		4
        /*0040*/ 	.byte	0x04, 0x0f
        /*0042*/ 	.short	(.L_16 - .L_15)


	//   ....[0]....
	.align		4
.L_15:
        /*0044*/ 	.word	index@(vprintf)


	//----- nvinfo : EIATTR_MERCURY_ISA_VERSION
	.align		4
.L_16:
        /*0048*/ 	.byte	0x03, 0x5f
        /*004a*/ 	.short	0x0101


	//----- nvinfo : EIATTR_VRC_CTA_INIT_COUNT
	.align		4
        /*004c*/ 	.byte	0x02, 0x4a
	.zero		1
	.zero		1


	//----- nvinfo : EIATTR_SYSCALL_OFFSETS
	.align		4
        /*0050*/ 	.byte	0x04, 0x46
        /*0052*/ 	.short	(.L_18 - .L_17)


	//   ....[0]....
.L_17:
        /*0054*/ 	.word	0x000002d0


	//----- nvinfo : EIATTR_EXIT_INSTR_OFFSETS
	.align		4
.L_18:
        /*0058*/ 	.byte	0x04, 0x1c
        /*005a*/ 	.short	(.L_20 - .L_19)


	//   ....[0]....
.L_19:
        /*005c*/ 	.word	0x000000c0


	//   ....[1]....
        /*0060*/ 	.word	0x00000320


	//----- nvinfo : EIATTR_CRS_STACK_SIZE
	.align		4
.L_20:
        /*0064*/ 	.byte	0x04, 0x1e
        /*0066*/ 	.short	(.L_22 - .L_21)
.L_21:
        /*0068*/ 	.word	0x00000000


	//----- nvinfo : EIATTR_CBANK_PARAM_SIZE
	.align		4
.L_22:
        /*006c*/ 	.byte	0x03, 0x19
        /*006e*/ 	.short	0x0018


	//----- nvinfo : EIATTR_PARAM_CBANK
	.align		4
        /*0070*/ 	.byte	0x04, 0x0a
        /*0072*/ 	.short	(.L_24 - .L_23)
	.align		4
.L_23:
        /*0074*/ 	.word	index@(.nv.constant0._Z13findMaxKernelPfiS_)
        /*0078*/ 	.short	0x0380
        /*007a*/ 	.short	0x0018


	//----- nvinfo : EIATTR_SW_WAR
	.align		4
.L_24:
        /*007c*/ 	.byte	0x04, 0x36
        /*007e*/ 	.short	(.L_26 - .L_25)
.L_25:
        /*0080*/ 	.word	0x00000008
.L_26:


//--------------------- .nv.callgraph             --------------------------
	.section	.nv.callgraph,"",@"SHT_CUDA_CALLGRAPH"
	.align	4
	.sectionentsize	8
	.align		4
        /*0000*/ 	.word	0x00000000
	.align		4
        /*0004*/ 	.word	0xffffffff
	.align		4
        /*0008*/ 	.word	index@(_Z13findMaxKernelPfiS_)
	.align		4
        /*000c*/ 	.word	index@(vprintf)
	.align		4
        /*0010*/ 	.word	0x00000000
	.align		4
        /*0014*/ 	.word	0xfffffffe
	.align		4
        /*0018*/ 	.word	0x00000000
	.align		4
        /*001c*/ 	.word	0xfffffffd
	.align		4
        /*0020*/ 	.word	0x00000000
	.align		4
        /*0024*/ 	.word	0xfffffffc


//--------------------- .nv.constant4             --------------------------
	.section	.nv.constant4,"a",@progbits
	.align	8
	.align		8
.nv.constant4:
        /*0000*/ 	.dword	vprintf
	.align		8
        /*0008*/ 	.dword	$str


//--------------------- .text._Z13findMaxKernelPfiS_ --------------------------
	.section	.text._Z13findMaxKernelPfiS_,"ax",@progbits
	.align	128
        .global         _Z13findMaxKernelPfiS_
        .type           _Z13findMaxKernelPfiS_,@function
        .size           _Z13findMaxKernelPfiS_,(.L_x_5 - _Z13findMaxKernelPfiS_)
        .other          _Z13findMaxKernelPfiS_,@"STO_CUDA_ENTRY STV_DEFAULT"
_Z13findMaxKernelPfiS_:
.text._Z13findMaxKernelPfiS_:
[----:B------:R-:W0:Y:S01]  /*0000*/  LDC R1, c[0x0][0x37c] ;  /* 0x0000df00ff017b82 */ /* 0x000e220000000800 */
[----:B------:R-:W1:Y:S01]  /*0010*/  S2R R17, SR_TID.X ;  /* 0x0000000000117919 */ /* 0x000e620000002100 */
[----:B------:R-:W2:Y:S01]  /*0020*/  LDCU UR5, c[0x0][0x2fc] ;  /* 0x00005f80ff0577ac */ /* 0x000ea20008000800 */
[----:B0-----:R-:W-:Y:S01]  /*0030*/  VIADD R1, R1, 0xffffffe8 ;  /* 0xffffffe801017836 */ /* 0x001fe20000000000 */
[----:B------:R-:W1:Y:S01]  /*0040*/  S2R R0, SR_CTAID.X ;  /* 0x0000000000007919 */ /* 0x000e620000002500 */
[----:B------:R-:W1:Y:S01]  /*0050*/  LDCU UR38, c[0x0][0x360] ;  /* 0x00006c00ff2677ac */ /* 0x000e620008000800 */
[----:B------:R-:W0:Y:S01]  /*0060*/  LDCU UR6, c[0x0][0x388] ;  /* 0x00007100ff0677ac */ /* 0x000e220008000800 */
[----:B------:R-:W3:Y:S02]  /*0070*/  LDCU UR4, c[0x0][0x2f8] ;  /* 0x00005f00ff0477ac */ /* 0x000ee40008000800 */
[----:B---3--:R-:W-:Y:S01]  /*0080*/  IADD3 R16, P1, PT, R1, UR4, RZ ;  /* 0x0000000401107c10 */ /* 0x008fe2000ff3e0ff */
[----:B-1----:R-:W-:-:S04]  /*0090*/  IMAD R17, R0, UR38, R17 ;  /* 0x0000002600117c24 */ /* 0x002fc8000f8e0211 */
[----:B--2---:R-:W-:Y:S01]  /*00a0*/  IMAD.X R2, RZ, RZ, UR5, P1 ;  /* 0x00000005ff027e24 */ /* 0x004fe200088e06ff */
[----:B0-----:R-:W-:-:S13]  /*00b0*/  ISETP.GE.AND P0, PT, R17, UR6, PT ;  /* 0x0000000611007c0c */ /* 0x001fda000bf06270 */
[----:B------:R-:W-:Y:S05]  /*00c0*/  @P0 EXIT ;  /* 0x000000000000094d */ /* 0x000fea0003800000 */
[----:B------:R-:W0:Y:S01]  /*00d0*/  LDCU UR4, c[0x0][0x370] ;  /* 0x00006e00ff0477ac */ /* 0x000e220008000800 */
[----:B------:R-:W1:Y:S01]  /*00e0*/  LDCU.64 UR36, c[0x0][0x358] ;  /* 0x00006b00ff2477ac */ /* 0x000e620008000a00 */
[----:B0-----:R-:W-:-:S12]  /*00f0*/  UIMAD UR38, UR38, UR4, URZ ;  /* 0x00000004262672a4 */ /* 0x001fd8000f8e02ff */
.L_x_3:
[----:B------:R-:W0:Y:S08]  /*0100*/  LDC.64 R12, c[0x0][0x380] ;  /* 0x0000e000ff0c7b82 */ /* 0x000e300000000a00 */
[----:B------:R-:W2:Y:S01]  /*0110*/  LDC.64 R4, c[0x0][0x390] ;  /* 0x0000e400ff047b82 */ /* 0x000ea20000000a00 */
[----:B0-----:R-:W-:-:S05]  /*0120*/  IMAD.WIDE R6, R17, 0x4, R12 ;  /* 0x0000000411067825 */ /* 0x001fca00078e020c */
[----:B-1----:R0:W5:Y:S04]  /*0130*/  LDG.E R3, desc[UR36][R6.64] ;  /* 0x0000002406037981 */ /* 0x002168000c1e1900 */
[----:B--2---:R0:W5:Y:S01]  /*0140*/  LDG.E R10, desc[UR36][R4.64] ;  /* 0x00000024040a7981 */ /* 0x004162000c1e1900 */
[----:B------:R-:W-:Y:S01]  /*0150*/  BSSY B0, `(.L_x_0) ;  /* 0x0000008000007945 */ /* 0x000fe20003800000 */
.L_x_1:
[-C--:B-----5:R-:W-:Y:S01]  /*0160*/  FMNMX R11, R3, R10.reuse, !PT ;  /* 0x0000000a030b7209 */ /* 0x0a0fe20007800000 */
[----:B------:R-:W-:Y:S05]  /*0170*/  YIELD ;  /* 0x0000000000007946 */ /* 0x000fea0003800000 */
[----:B------:R-:W2:Y:S01]  /*0180*/  ATOMG.E.CAS.STRONG.GPU PT, R11, [R4], R10, R11 ;  /* 0x0000000a040b73a9 */ /* 0x000ea200001ee10b */
[----:B------:R-:W-:Y:S02]  /*0190*/  MOV R8, R10 ;  /* 0x0000000a00087202 */ /* 0x000fe40000000f00 */
[----:B--2---:R-:W-:Y:S01]  /*01a0*/  ISETP.NE.AND P0, PT, R10, R11, PT ;  /* 0x0000000b0a00720c */ /* 0x004fe20003f05270 */
[----:B------:R-:W-:-:S12]  /*01b0*/  IMAD.MOV.U32 R10, RZ, RZ, R11 ;  /* 0x000000ffff0a7224 */ /* 0x000fd800078e000b */
[----:B------:R-:W-:Y:S05]  /*01c0*/  @P0 BRA `(.L_x_1) ;  /* 0xfffffffc00e40947 */ /* 0x000fea000383ffff */
[----:B------:R-:W-:Y:S05]  /*01d0*/  BSYNC B0 ;  /* 0x0000000000007941 */ /* 0x000fea0003800000 */
.L_x_0:
[----:B------:R0:W2:Y:S01]  /*01e0*/  LDG.E R0, desc[UR36][R6.64] ;  /* 0x0000002406007981 */ /* 0x0000a2000c1e1900 */
[----:B------:R-:W1:Y:S01]  /*01f0*/  F2F.F64.F32 R8, R8 ;  /* 0x0000000800087310 */ /* 0x000e620000201800 */
[----:B------:R-:W-:Y:S01]  /*0200*/  IMAD.WIDE R12, R17, 0x10, R12 ;  /* 0x00000010110c7825 */ /* 0x000fe200078e020c */
[----:B------:R-:W-:Y:S01]  /*0210*/  MOV R3, 0x0 ;  /* 0x0000000000037802 */ /* 0x000fe20000000f00 */
[----:B------:R-:W3:Y:S03]  /*0220*/  LDCU.64 UR4, c[0x4][0x8] ;  /* 0x01000100ff0477ac */ /* 0x000ee60008000a00 */
[----:B------:R4:W-:Y:S01]  /*0230*/  STL.64 [R1+0x10], R12 ;  /* 0x0000100c01007387 */ /* 0x0009e20000100a00 */
[----:B------:R4:W2:Y:S01]  /*0240*/  LDC.64 R14, c[0x4][R3] ;  /* 0x01000000030e7b82 */ /* 0x0008a20000000a00 */
[----:B0-----:R-:W-:Y:S01]  /*0250*/  MOV R6, R16 ;  /* 0x0000001000067202 */ /* 0x001fe20000000f00 */
[----:B------:R-:W-:Y:S01]  /*0260*/  IMAD.MOV.U32 R7, RZ, RZ, R2 ;  /* 0x000000ffff077224 */ /* 0x000fe200078e0002 */
[----:B-1----:R4:W-:Y:S01]  /*0270*/  STL.64 [R1], R8 ;  /* 0x0000000801007387 */ /* 0x0029e20000100a00 */
[----:B---3--:R-:W-:Y:S01]  /*0280*/  MOV R4, UR4 ;  /* 0x0000000400047c02 */ /* 0x008fe20008000f00 */
[----:B------:R-:W-:Y:S01]  /*0290*/  IMAD.U32 R5, RZ, RZ, UR5 ;  /* 0x00000005ff057e24 */ /* 0x000fe2000f8e00ff */
[----:B--2---:R-:W0:Y:S02]  /*02a0*/  F2F.F64.F32 R10, R0 ;  /* 0x00000000000a7310 */ /* 0x004e240000201800 */
[----:B0-----:R4:W-:Y:S04]  /*02b0*/  STL.64 [R1+0x8], R10 ;  /* 0x0000080a01007387 */ /* 0x0019e80000100a00 */
[----:B------:R-:W-:-:S07]  /*02c0*/  LEPC R20, `(.L_x_2) ;  /* 0x000000001014794e */ /* 0x000fce0000000000 */
[----:B----4-:R-:W-:Y:S05]  /*02d0*/  CALL.ABS.NOINC R14 ;  /* 0x000000000e007343 */ /* 0x010fea0003c00000 */
.L_x_2:
[----:B------:R-:W0:Y:S01]  /*02e0*/  LDCU UR4, c[0x0][0x388] ;  /* 0x00007100ff0477ac */ /* 0x000e220008000800 */
[----:B------:R-:W-:-:S04]  /*02f0*/  IADD3 R17, PT, PT, R17, UR38, RZ ;  /* 0x0000002611117c10 */ /* 0x000fc8000fffe0ff */
[----:B0-----:R-:W-:-:S13]  /*0300*/  ISETP.GE.AND P0, PT, R17, UR4, PT ;  /* 0x0000000411007c0c */ /* 0x001fda000bf06270 */
[----:B------:R-:W-:Y:S05]  /*0310*/  @!P0 BRA `(.L_x_3) ;  /* 0xfffffffc00788947 */ /* 0x000fea000383ffff */
[----:B------:R-:W-:Y:S05]  /*0320*/  EXIT ;  /* 0x000000000000794d */ /* 0x000fea0003800000 */
.L_x_4:
[----:B------:R-:W-:-:S00]  /*0330*/  BRA `(.L_x_4) ;  /* 0xfffffffc00fc7947 */ /* 0x000fc0000383ffff */
[----:B------:R-:W-:-:S00]  /*0340*/  NOP ;  /* 0x0000000000007918 */ /* 0x000fc00000000000 */
        /* <DEDUP_REMOVED lines=11> */
.L_x_5:


//--------------------- .nv.global.init           --------------------------
	.section	.nv.global.init,"aw",@progbits
.nv.global.init:
	.type		$str,@object
	.size		$str,(.L_0 - $str)
$str:
        /*0000*/ 	.byte	0x5b, 0x66, 0x69, 0x6e, 0x64, 0x4d, 0x61, 0x78, 0x4b, 0x65, 0x72, 0x6e, 0x65, 0x6c, 0x5d, 0x20
        /*0010*/ 	.byte	0x50, 0x65, 0x72, 0x66, 0x6f, 0x72, 0x6d, 0x20, 0x47, 0x50, 0x55, 0x20, 0x63, 0x6f, 0x64, 0x65
        /*0020*/ 	.byte	0x2c, 0x20, 0x63, 0x6f, 0x6d, 0x70, 0x61, 0x72, 0x69, 0x6e, 0x67, 0x20, 0x25, 0x66, 0x20, 0x28
        /*0030*/ 	.byte	0x6f, 0x6c, 0x64, 0x29, 0x20, 0x20, 0x61, 0x6e, 0x64, 0x20, 0x25, 0x66, 0x20, 0x28, 0x6e, 0x65
        /*0040*/ 	.byte	0x77, 0x29, 0x20, 0x61, 0x74, 0x20, 0x25, 0x70, 0x20, 0x0a, 0x00
.L_0:


//--------------------- .nv.shared.reserved.0     --------------------------
	.section	.nv.shared.reserved.0,"aw",@nobits
	.weak		__nv_reservedSMEM_offset_0_alias
	.size		__nv_reservedSMEM_offset_0_alias, 0, 64
	.other		__nv_reservedSMEM_offset_0_alias,@"STO_CUDA_RESERVED_SHARED STV_DEFAULT"
__nv_reservedSMEM_offset_0_alias:
	.zero		0
	.zero		64


//--------------------- .nv.constant0._Z13findMaxKernelPfiS_ --------------------------
	.section	.nv.constant0._Z13findMaxKernelPfiS_,"a",@progbits
	.sectionflags	@""
	.align	4
.nv.constant0._Z13findMaxKernelPfiS_:
	.zero		920


//--------------------- SYMBOLS --------------------------

	.type		.nv.reservedSmem.offset0,@object
	.size		.nv.reservedSmem.offset0,0x4
	.type		vprintf,@function
